//
// Generated by NVIDIA NVVM Compiler
//
// Compiler Build ID: CL-36424714
// Cuda compilation tools, release 13.0, V13.0.88
// Based on NVVM 20.0.0
//

.version 9.0
.target sm_100
.address_size 64

	// .globl	_Z12addVecKernelPiS_S_j

.visible .entry _Z12addVecKernelPiS_S_j(
	.param .u64 .ptr .align 1 _Z12addVecKernelPiS_S_j_param_0,
	.param .u64 .ptr .align 1 _Z12addVecKernelPiS_S_j_param_1,
	.param .u64 .ptr .align 1 _Z12addVecKernelPiS_S_j_param_2,
	.param .u32 _Z12addVecKernelPiS_S_j_param_3
)
{
	.reg .pred 	%p<2>;
	.reg .b32 	%r<9>;
	.reg .b64 	%rd<11>;

	ld.param.u64 	%rd1, [_Z12addVecKernelPiS_S_j_param_0];
	ld.param.u64 	%rd2, [_Z12addVecKernelPiS_S_j_param_1];
	ld.param.u64 	%rd3, [_Z12addVecKernelPiS_S_j_param_2];
	ld.param.u32 	%r2, [_Z12addVecKernelPiS_S_j_param_3];
	mov.u32 	%r3, %ctaid.x;
	mov.u32 	%r4, %ntid.x;
	mov.u32 	%r5, %tid.x;
	mad.lo.s32 	%r1, %r3, %r4, %r5;
	setp.ge.u32 	%p1, %r1, %r2;
	@%p1 bra 	$L__BB0_2;
	cvta.to.global.u64 	%rd4, %rd2;
	cvta.to.global.u64 	%rd5, %rd3;
	cvta.to.global.u64 	%rd6, %rd1;
	mul.wide.u32 	%rd7, %r1, 4;
	add.s64 	%rd8, %rd4, %rd7;
	ld.global.u32 	%r6, [%rd8];
	add.s64 	%rd9, %rd5, %rd7;
	ld.global.u32 	%r7, [%rd9];
	add.s32 	%r8, %r7, %r6;
	add.s64 	%rd10, %rd6, %rd7;
	st.global.u32 	[%rd10], %r8;
$L__BB0_2:
	ret;

}


// ===== COMPILED SASS (sm_100) =====

	.target	sm_100

	.elftype	@"ET_EXEC"


//--------------------- .note.nv.tkinfo           --------------------------
	.section	.note.nv.tkinfo,"",@"SHT_NOTE"
	.sectionflags	@"SHF_NOTE_NV_TKINFO"
	.tkinfo
        /*0018*/ 	.word	0x00000002
        /*0030*/ 	.string	""
        /*0030*/ 	.string	"ptxas"
        /*0030*/ 	.string	"Cuda compilation tools, release 13.0, V13.0.88"
        /*0030*/ 	.string	"Build cuda_13.0.r13.0/compiler.36424714_0"
        /*0030*/ 	.string	"-arch sm_100 -m 64 "



//--------------------- .note.nv.cuinfo           --------------------------
	.section	.note.nv.cuinfo,"",@"SHT_NOTE"
	.sectionflags	@"SHF_NOTE_NV_CUINFO"
        /*0018*/ 	.short	0x0002
        /*001a*/ 	.short	0x0064
        /*001c*/ 	.short	0x0082
	.zero		2


//--------------------- .nv.info                  --------------------------
	.section	.nv.info,"",@"SHT_CUDA_INFO"
	.align	4


	//----- nvinfo : EIATTR_REGCOUNT
	.align		4
        /*0000*/ 	.byte	0x04, 0x2f
        /*0002*/ 	.short	(.L_1 - .L_0)
	.align		4
.L_0:
        /*0004*/ 	.word	index@(_Z12addVecKernelPiS_S_j)
        /*0008*/ 	.word	0x0000000c


	//----- nvinfo : EIATTR_FRAME_SIZE
	.align		4
.L_1:
        /*000c*/ 	.byte	0x04, 0x11
        /*000e*/ 	.short	(.L_3 - .L_2)
	.align		4
.L_2:
        /*0010*/ 	.word	index@(_Z12addVecKernelPiS_S_j)
        /*0014*/ 	.word	0x00000000


	//----- nvinfo : EIATTR_MIN_STACK_SIZE
	.align		4
.L_3:
        /*0018*/ 	.byte	0x04, 0x12
        /*001a*/ 	.short	(.L_5 - .L_4)
	.align		4
.L_4:
        /*001c*/ 	.word	index@(_Z12addVecKernelPiS_S_j)
        /*0020*/ 	.word	0x00000000
.L_5:


//--------------------- .nv.compat                --------------------------
	.section	.nv.compat,"",@"SHT_CUDA_COMPAT_INFO"
	.align	4
        /*0000*/ 	.byte	0x02, 0x09, 0x00, 0x00, 0x02, 0x02, 0x01, 0x00, 0x02, 0x05, 0x05, 0x00, 0x03, 0x07, 0x01, 0x01
        /*0010*/ 	.byte	0x02, 0x03, 0x00, 0x00, 0x02, 0x06, 0x01, 0x00, 0x04, 0x0b, 0x08, 0x00, 0x09, 0x00, 0x00, 0x00
        /*0020*/ 	.byte	0x00, 0x00, 0x00, 0x00


//--------------------- .nv.info._Z12addVecKernelPiS_S_j --------------------------
	.section	.nv.info._Z12addVecKernelPiS_S_j,"",@"SHT_CUDA_INFO"
	.sectionflags	@""
	.align	4


	//----- nvinfo : EIATTR_CUDA_API_VERSION
	.align		4
        /*0000*/ 	.byte	0x04, 0x37
        /*0002*/ 	.short	(.L_7 - .L_6)
.L_6:
        /*0004*/ 	.word	0x00000082


	//----- nvinfo : EIATTR_KPARAM_INFO
	.align		4
.L_7:
        /*0008*/ 	.byte	0x04, 0x17
        /*000a*/ 	.short	(.L_9 - .L_8)
.L_8:
        /*000c*/ 	.word	0x00000000
        /*0010*/ 	.short	0x0003
        /*0012*/ 	.short	0x0018
        /*0014*/ 	.byte	0x00, 0xf0, 0x11, 0x00


	//----- nvinfo : EIATTR_KPARAM_INFO
	.align		4
.L_9:
        /*0018*/ 	.byte	0x04, 0x17
        /*001a*/ 	.short	(.L_11 - .L_10)
.L_10:
        /*001c*/ 	.word	0x00000000
        /*0020*/ 	.short	0x0002
        /*0022*/ 	.short	0x0010
        /*0024*/ 	.byte	0x00, 0xf5, 0x21, 0x00


	//----- nvinfo : EIATTR_KPARAM_INFO
	.align		4
.L_11:
        /*0028*/ 	.byte	0x04, 0x17
        /*002a*/ 	.short	(.L_13 - .L_12)
.L_12:
        /*002c*/ 	.word	0x00000000
        /*0030*/ 	.short	0x0001
        /*0032*/ 	.short	0x0008
        /*0034*/ 	.byte	0x00, 0xf5, 0x21, 0x00


	//----- nvinfo : EIATTR_KPARAM_INFO
	.align		4
.L_13:
        /*0038*/ 	.byte	0x04, 0x17
        /*003a*/ 	.short	(.L_15 - .L_14)
.L_14:
        /*003c*/ 	.word	0x00000000
        /*0040*/ 	.short	0x0000
        /*0042*/ 	.short	0x0000
        /*0044*/ 	.byte	0x00, 0xf5, 0x21, 0x00


	//----- nvinfo : EIATTR_SPARSE_MMA_MASK
	.align		4
.L_15:
        /*0048*/ 	.byte	0x03, 0x50
        /*004a*/ 	.short	0x0000


	//----- nvinfo : EIATTR_MAXREG_COUNT
	.align		4
        /*004c*/ 	.byte	0x03, 0x1b
        /*004e*/ 	.short	0x00ff


	//----- nvinfo : EIATTR_MERCURY_ISA_VERSION
	.align		4
        /*0050*/ 	.byte	0x03, 0x5f
        /*0052*/ 	.short	0x0101


	//----- nvinfo : EIATTR_VRC_CTA_INIT_COUNT
	.align		4
        /*0054*/ 	.byte	0x02, 0x4a
	.zero		1
	.zero		1


	//----- nvinfo : EIATTR_EXIT_INSTR_OFFSETS
	.align		4
        /*0058*/ 	.byte	0x04, 0x1c
        /*005a*/ 	.short	(.L_17 - .L_16)


	//   ....[0]....
.L_16:
        /*005c*/ 	.word	0x00000070


	//   ....[1]....
        /*0060*/ 	.word	0x00000130


	//----- nvinfo : EIATTR_CBANK_PARAM_SIZE
	.align		4
.L_17:
        /*0064*/ 	.byte	0x03, 0x19
        /*0066*/ 	.short	0x001c


	//----- nvinfo : EIATTR_PARAM_CBANK
	.align		4
        /*0068*/ 	.byte	0x04, 0x0a
        /*006a*/ 	.short	(.L_19 - .L_18)
	.align		4
.L_18:
        /*006c*/ 	.word	index@(.nv.constant0._Z12addVecKernelPiS_S_j)
        /*0070*/ 	.short	0x0380
        /*0072*/ 	.short	0x001c


	//----- nvinfo : EIATTR_SW_WAR
	.align		4
.L_19:
        /*0074*/ 	.byte	0x04, 0x36
        /*0076*/ 	.short	(.L_21 - .L_20)
.L_20:
        /*0078*/ 	.word	0x00000008
.L_21:


//--------------------- .nv.callgraph             --------------------------
	.section	.nv.callgraph,"",@"SHT_CUDA_CALLGRAPH"
	.align	4
	.sectionentsize	8
	.align		4
        /*0000*/ 	.word	0x00000000
	.align		4
        /*0004*/ 	.word	0xffffffff
	.align		4
        /*0008*/ 	.word	0x00000000
	.align		4
        /*000c*/ 	.word	0xfffffffe
	.align		4
        /*0010*/ 	.word	0x00000000
	.align		4
        /*0014*/ 	.word	0xfffffffd
	.align		4
        /*0018*/ 	.word	0x00000000
	.align		4
        /*001c*/ 	.word	0xfffffffc


//--------------------- .text._Z12addVecKernelPiS_S_j --------------------------
	.section	.text._Z12addVecKernelPiS_S_j,"ax",@progbits
	.align	128
        .global         _Z12addVecKernelPiS_S_j
        .type           _Z12addVecKernelPiS_S_j,@function
        .size           _Z12addVecKernelPiS_S_j,(.L_x_1 - _Z12addVecKernelPiS_S_j)
        .other          _Z12addVecKernelPiS_S_j,@"STO_CUDA_ENTRY STV_DEFAULT"
_Z12addVecKernelPiS_S_j:
.text._Z12addVecKernelPiS_S_j:
[----:B------:R-:W-:Y:S01]  /*0000*/  LDC R1, c[0x0][0x37c] ;  /* 0x0000df00ff017b82 */ /* 0x000fe20000000800 */
[----:B------:R-:W0:Y:S07]  /*0010*/  S2R R0, SR_TID.X ;  /* 0x0000000000007919 */ /* 0x000e2e0000002100 */
[----:B------:R-:W0:Y:S01]  /*0020*/  S2UR UR4, SR_CTAID.X ;  /* 0x00000000000479c3 */ /* 0x000e220000002500 */
[----:B------:R-:W1:Y:S07]  /*0030*/  LDCU UR5, c[0x0][0x398] ;  /* 0x00007300ff0577ac */ /* 0x000e6e0008000800 */
[----:B------:R-:W0:Y:S02]  /*0040*/  LDC R9, c[0x0][0x360] ;  /* 0x0000d800ff097b82 */ /* 0x000e240000000800 */
[----:B0-----:R-:W-:-:S05]  /*0050*/  IMAD R9, R9, UR4, R0 ;  /* 0x0000000409097c24 */ /* 0x001fca000f8e0200 */
[----:B-1----:R-:W-:-:S13]  /*0060*/  ISETP.GE.U32.AND P0, PT, R9, UR5, PT ;  /* 0x0000000509007c0c */ /* 0x002fda000bf06070 */
[----:B------:R-:W-:Y:S05]  /*0070*/  @P0 EXIT ;  /* 0x000000000000094d */ /* 0x000fea0003800000 */
[----:B------:R-:W0:Y:S01]  /*0080*/  LDC.64 R2, c[0x0][0x388] ;  /* 0x0000e200ff027b82 */ /* 0x000e220000000a00 */
[----:B------:R-:W1:Y:S07]  /*0090*/  LDCU.64 UR4, c[0x0][0x358] ;  /* 0x00006b00ff0477ac */ /* 0x000e6e0008000a00 */
[----:B------:R-:W2:Y:S08]  /*00a0*/  LDC.64 R4, c[0x0][0x390] ;  /* 0x0000e400ff047b82 */ /* 0x000eb00000000a00 */
[----:B------:R-:W3:Y:S01]  /*00b0*/  LDC.64 R6, c[0x0][0x380] ;  /* 0x0000e000ff067b82 */ /* 0x000ee20000000a00 */
[----:B0-----:R-:W-:-:S06]  /*00c0*/  IMAD.WIDE.U32 R2, R9, 0x4, R2 ;  /* 0x0000000409027825 */ /* 0x001fcc00078e0002 */
[----:B-1----:R-:W4:Y:S01]  /*00d0*/  LDG.E R2, desc[UR4][R2.64] ;  /* 0x0000000402027981 */ /* 0x002f22000c1e1900 */
[----:B--2---:R-:W-:-:S06]  /*00e0*/  IMAD.WIDE.U32 R4, R9, 0x4, R4 ;  /* 0x0000000409047825 */ /* 0x004fcc00078e0004 */
[----:B------:R-:W4:Y:S01]  /*00f0*/  LDG.E R5, desc[UR4][R4.64] ;  /* 0x0000000404057981 */ /* 0x000f22000c1e1900 */
[----:B---3--:R-:W-:Y:S01]  /*0100*/  IMAD.WIDE.U32 R6, R9, 0x4, R6 ;  /* 0x0000000409067825 */ /* 0x008fe200078e0006 */
[----:B----4-:R-:W-:-:S05]  /*0110*/  IADD3 R9, PT, PT, R2, R5, RZ ;  /* 0x0000000502097210 */ /* 0x010fca0007ffe0ff */
[----:B------:R-:W-:Y:S01]  /*0120*/  STG.E desc[UR4][R6.64], R9 ;  /* 0x0000000906007986 */ /* 0x000fe2000c101904 */
[----:B------:R-:W-:Y:S05]  /*0130*/  EXIT ;  /* 0x000000000000794d */ /* 0x000fea0003800000 */
.L_x_0:
[----:B------:R-:W-:-:S00]  /*0140*/  BRA `(.L_x_0) ;  /* 0xfffffffc00fc7947 */ /* 0x000fc0000383ffff */
[----:B------:R-:W-:-:S00]  /*0150*/  NOP ;  /* 0x0000000000007918 */ /* 0x000fc00000000000 */
        /* <DEDUP_REMOVED lines=10> */
.L_x_1:


//--------------------- .nv.shared.reserved.0     --------------------------
	.section	.nv.shared.reserved.0,"aw",@nobits
	.weak		__nv_reservedSMEM_offset_0_alias
	.size		__nv_reservedSMEM_offset_0_alias, 0, 64
	.other		__nv_reservedSMEM_offset_0_alias,@"STO_CUDA_RESERVED_SHARED STV_DEFAULT"
__nv_reservedSMEM_offset_0_alias:
	.zero		0
	.zero		64


//--------------------- .nv.constant0._Z12addVecKernelPiS_S_j --------------------------
	.section	.nv.constant0._Z12addVecKernelPiS_S_j,"a",@progbits
	.sectionflags	@""
	.align	4
.nv.constant0._Z12addVecKernelPiS_S_j:
	.zero		924


//--------------------- SYMBOLS --------------------------

	.type		.nv.reservedSmem.offset0,@object
	.size		.nv.reservedSmem.offset0,0x4
